	.headerflags	@"EF_CUDA_TEXMODE_UNIFIED EF_CUDA_64BIT_ADDRESS EF_CUDA_ACCELERATORS EF_CUDA_SM90 EF_CUDA_VIRTUAL_SM(EF_CUDA_SM90)"
	.elftype	@"ET_EXEC"


//--------------------- .nv.info                  --------------------------
	.section	.nv.info,"",@"SHT_CUDA_INFO"
	.align	4


	//----- nvinfo : EIATTR_REGCOUNT
	.align		4
        /*0000*/ 	.byte	0x04, 0x2f
        /*0002*/ 	.short	(.L_1 - .L_0)
	.align		4
.L_0:
        /*0004*/ 	.word	index@(triton_poi_fused__unsafe_index_add_mul_sub_16)
        /*0008*/ 	.word	0x00000018


	//----- nvinfo : EIATTR_MIN_STACK_SIZE
	.align		4
.L_1:
        /*000c*/ 	.byte	0x04, 0x12
        /*000e*/ 	.short	(.L_3 - .L_2)
	.align		4
.L_2:
        /*0010*/ 	.word	index@(triton_poi_fused__unsafe_index_add_mul_sub_16)
        /*0014*/ 	.word	0x00000000


	//----- nvinfo : EIATTR_FRAME_SIZE
	.align		4
.L_3:
        /*0018*/ 	.byte	0x04, 0x11
        /*001a*/ 	.short	(.L_5 - .L_4)
	.align		4
.L_4:
        /*001c*/ 	.word	index@(triton_poi_fused__unsafe_index_add_mul_sub_16)
        /*0020*/ 	.word	0x00000000


	//----- nvinfo : EIATTR_MIN_STACK_SIZE
	.align		4
.L_5:
        /*0024*/ 	.byte	0x04, 0x12
        /*0026*/ 	.short	(.L_7 - .L_6)
	.align		4
.L_6:
        /*0028*/ 	.word	index@(triton_poi_fused__unsafe_index_add_mul_sub_16)
        /*002c*/ 	.word	0x00000000
.L_7:


//--------------------- .nv.info.triton_poi_fused__unsafe_index_add_mul_sub_16 --------------------------
	.section	.nv.info.triton_poi_fused__unsafe_index_add_mul_sub_16,"",@"SHT_CUDA_INFO"
	.sectionflags	@""
	.align	4


	//----- nvinfo : EIATTR_CUDA_API_VERSION
	.align		4
        /*0000*/ 	.byte	0x04, 0x37
        /*0002*/ 	.short	(.L_9 - .L_8)
.L_8:
        /*0004*/ 	.word	0x0000007c


	//----- nvinfo : EIATTR_KPARAM_INFO
	.align		4
.L_9:
        /*0008*/ 	.byte	0x04, 0x17
        /*000a*/ 	.short	(.L_11 - .L_10)
.L_10:
        /*000c*/ 	.word	0x00000000
        /*0010*/ 	.short	0x0006
        /*0012*/ 	.short	0x0030
        /*0014*/ 	.byte	0x00, 0xf0, 0x11, 0x00


	//----- nvinfo : EIATTR_KPARAM_INFO
	.align		4
.L_11:
        /*0018*/ 	.byte	0x04, 0x17
        /*001a*/ 	.short	(.L_13 - .L_12)
.L_12:
        /*001c*/ 	.word	0x00000000
        /*0020*/ 	.short	0x0005
        /*0022*/ 	.short	0x0028
        /*0024*/ 	.byte	0x00, 0xf4, 0x21, 0x00


	//----- nvinfo : EIATTR_KPARAM_INFO
	.align		4
.L_13:
        /*0028*/ 	.byte	0x04, 0x17
        /*002a*/ 	.short	(.L_15 - .L_14)
.L_14:
        /*002c*/ 	.word	0x00000000
        /*0030*/ 	.short	0x0004
        /*0032*/ 	.short	0x0020
        /*0034*/ 	.byte	0x00, 0xf4, 0x21, 0x00


	//----- nvinfo : EIATTR_KPARAM_INFO
	.align		4
.L_15:
        /*0038*/ 	.byte	0x04, 0x17
        /*003a*/ 	.short	(.L_17 - .L_16)
.L_16:
        /*003c*/ 	.word	0x00000000
        /*0040*/ 	.short	0x0003
        /*0042*/ 	.short	0x0018
        /*0044*/ 	.byte	0x00, 0xf4, 0x21, 0x00


	//----- nvinfo : EIATTR_KPARAM_INFO
	.align		4
.L_17:
        /*0048*/ 	.byte	0x04, 0x17
        /*004a*/ 	.short	(.L_19 - .L_18)
.L_18:
        /*004c*/ 	.word	0x00000000
        /*0050*/ 	.short	0x0002
        /*0052*/ 	.short	0x0010
        /*0054*/ 	.byte	0x00, 0xf4, 0x21, 0x00


	//----- nvinfo : EIATTR_KPARAM_INFO
	.align		4
.L_19:
        /*0058*/ 	.byte	0x04, 0x17
        /*005a*/ 	.short	(.L_21 - .L_20)
.L_20:
        /*005c*/ 	.word	0x00000000
        /*0060*/ 	.short	0x0001
        /*0062*/ 	.short	0x0008
        /*0064*/ 	.byte	0x00, 0xf4, 0x21, 0x00


	//----- nvinfo : EIATTR_KPARAM_INFO
	.align		4
.L_21:
        /*0068*/ 	.byte	0x04, 0x17
        /*006a*/ 	.short	(.L_23 - .L_22)
.L_22:
        /*006c*/ 	.word	0x00000000
        /*0070*/ 	.short	0x0000
        /*0072*/ 	.short	0x0000
        /*0074*/ 	.byte	0x00, 0xf4, 0x21, 0x00


	//----- nvinfo : EIATTR_SPARSE_MMA_MASK
	.align		4
.L_23:
        /*0078*/ 	.byte	0x03, 0x50
        /*007a*/ 	.short	0x0000


	//----- nvinfo : EIATTR_MAXREG_COUNT
	.align		4
        /*007c*/ 	.byte	0x03, 0x1b
        /*007e*/ 	.short	0x00ff


	//----- nvinfo : EIATTR_EXIT_INSTR_OFFSETS
	.align		4
        /*0080*/ 	.byte	0x04, 0x1c
        /*0082*/ 	.short	(.L_25 - .L_24)


	//   ....[0]....
.L_24:
        /*0084*/ 	.word	0x000005c0


	//----- nvinfo : EIATTR_REQNTID
	.align		4
.L_25:
        /*0088*/ 	.byte	0x04, 0x10
        /*008a*/ 	.short	(.L_27 - .L_26)
.L_26:
        /*008c*/ 	.word	0x00000080
        /*0090*/ 	.word	0x00000001
        /*0094*/ 	.word	0x00000001


	//----- nvinfo : EIATTR_CBANK_PARAM_SIZE
	.align		4
.L_27:
        /*0098*/ 	.byte	0x03, 0x19
        /*009a*/ 	.short	0x0034


	//----- nvinfo : EIATTR_PARAM_CBANK
	.align		4
        /*009c*/ 	.byte	0x04, 0x0a
        /*009e*/ 	.short	(.L_29 - .L_28)
	.align		4
.L_28:
        /*00a0*/ 	.word	index@(.nv.constant0.triton_poi_fused__unsafe_index_add_mul_sub_16)
        /*00a4*/ 	.short	0x0210
        /*00a6*/ 	.short	0x0034


	//----- nvinfo : EIATTR_SW_WAR
	.align		4
.L_29:
        /*00a8*/ 	.byte	0x04, 0x36
        /*00aa*/ 	.short	(.L_31 - .L_30)
.L_30:
        /*00ac*/ 	.word	0x00000008
.L_31:


//--------------------- .nv.callgraph             --------------------------
	.section	.nv.callgraph,"",@"SHT_CUDA_CALLGRAPH"
	.align	4
	.sectionentsize	8
	.align		4
        /*0000*/ 	.word	0x00000000
	.align		4
        /*0004*/ 	.word	0xffffffff
	.align		4
        /*0008*/ 	.word	0x00000000
	.align		4
        /*000c*/ 	.word	0xfffffffe
	.align		4
        /*0010*/ 	.word	0x00000000
	.align		4
        /*0014*/ 	.word	0xfffffffd
	.align		4
        /*0018*/ 	.word	0x00000000
	.align		4
        /*001c*/ 	.word	0xfffffffc


//--------------------- .text.triton_poi_fused__unsafe_index_add_mul_sub_16 --------------------------
	.section	.text.triton_poi_fused__unsafe_index_add_mul_sub_16,"ax",@progbits
	.align	128
        .global         triton_poi_fused__unsafe_index_add_mul_sub_16
        .type           triton_poi_fused__unsafe_index_add_mul_sub_16,@function
        .size           triton_poi_fused__unsafe_index_add_mul_sub_16,(.L_x_1 - triton_poi_fused__unsafe_index_add_mul_sub_16)
        .other          triton_poi_fused__unsafe_index_add_mul_sub_16,@"STO_CUDA_ENTRY STV_DEFAULT"
triton_poi_fused__unsafe_index_add_mul_sub_16:
.text.triton_poi_fused__unsafe_index_add_mul_sub_16:
[----:B------:R-:W-:Y:S01]  /*0000*/  LDC R1, c[0x0][0x28] ;  /* 0x00000a00ff017b82 */ /* 0x000fe20000000800 */
[----:B------:R-:W1:Y:S07]  /*0010*/  S2R R0, SR_TID.X ;  /* 0x0000000000007919 */ /* 0x000e6e0000002100 */
[----:B------:R-:W2:Y:S01]  /*0020*/  LDC.64 R8, c[0x0][0x218] ;  /* 0x00008600ff087b82 */ /* 0x000ea20000000a00 */
[----:B------:R-:W-:Y:S01]  /*0030*/  ULDC.64 UR4, c[0x0][0x208] ;  /* 0x0000820000047ab9 */ /* 0x000fe20000000a00 */
[----:B------:R-:W-:Y:S01]  /*0040*/  ULDC.64 UR6, c[0x0][0x220] ;  /* 0x0000880000067ab9 */ /* 0x000fe20000000a00 */
[----:B------:R-:W3:Y:S05]  /*0050*/  S2R R3, SR_CTAID.X ;  /* 0x0000000000037919 */ /* 0x000eea0000002500 */
[----:B------:R-:W4:Y:S01]  /*0060*/  LDC.64 R12, c[0x0][0x210] ;  /* 0x00008400ff0c7b82 */ /* 0x000f220000000a00 */
[----:B-1----:R-:W-:-:S05]  /*0070*/  IMAD.SHL.U32 R0, R0, 0x2, RZ ;  /* 0x0000000200007824 */ /* 0x002fca00078e00ff */
[----:B------:R-:W-:-:S05]  /*0080*/  LOP3.LUT R0, R0, 0xfe, RZ, 0xc0, !PT ;  /* 0x000000fe00007812 */ /* 0x000fca00078ec0ff */
[----:B---3--:R-:W-:-:S05]  /*0090*/  IMAD R0, R3, 0x100, R0 ;  /* 0x0000010003007824 */ /* 0x008fca00078e0200 */
[----:B------:R-:W-:-:S04]  /*00a0*/  SHF.R.S32.HI R5, RZ, 0x1f, R0 ;  /* 0x0000001fff057819 */ /* 0x000fc80000011400 */
[----:B------:R-:W-:Y:S02]  /*00b0*/  LEA.HI R6, R5, R0, RZ, 0x2 ;  /* 0x0000000005067211 */ /* 0x000fe400078f10ff */
[----:B------:R-:W1:Y:S02]  /*00c0*/  LDC.64 R4, c[0x0][0x228] ;  /* 0x00008a00ff047b82 */ /* 0x000e640000000a00 */
[----:B------:R-:W-:-:S05]  /*00d0*/  LOP3.LUT R7, R6, 0xfffffffc, RZ, 0xc0, !PT ;  /* 0xfffffffc06077812 */ /* 0x000fca00078ec0ff */
[----:B------:R-:W-:-:S04]  /*00e0*/  IMAD.IADD R2, R0, 0x1, -R7 ;  /* 0x0000000100027824 */ /* 0x000fc800078e0a07 */
[----:B--2---:R-:W-:Y:S01]  /*00f0*/  IMAD.WIDE R8, R2, 0x8, R8 ;  /* 0x0000000802087825 */ /* 0x004fe200078e0208 */
[----:B------:R-:W-:-:S05]  /*0100*/  SHF.R.S32.HI R14, RZ, 0x2, R6 ;  /* 0x00000002ff0e7819 */ /* 0x000fca0000011406 */
[----:B------:R-:W2:Y:S01]  /*0110*/  LDG.E.EL.128 R8, desc[UR4][R8.64] ;  /* 0x0000000408087981 */ /* 0x000ea2000c2e1d00 */
[----:B------:R-:W-:-:S04]  /*0120*/  LEA.HI R6, R14, R14, RZ, 0x2 ;  /* 0x0000000e0e067211 */ /* 0x000fc800078f10ff */
[----:B------:R-:W-:Y:S01]  /*0130*/  LOP3.LUT R15, R6, 0xfffffffc, RZ, 0xc0, !PT ;  /* 0xfffffffc060f7812 */ /* 0x000fe200078ec0ff */
[----:B-1----:R-:W-:-:S04]  /*0140*/  IMAD.WIDE R4, R2, 0x8, R4 ;  /* 0x0000000802047825 */ /* 0x002fc800078e0204 */
[----:B------:R-:W-:Y:S02]  /*0150*/  IMAD.IADD R15, R14, 0x1, -R15 ;  /* 0x000000010e0f7824 */ /* 0x000fe400078e0a0f */
[----:B------:R-:W3:Y:S02]  /*0160*/  LDG.E.EL.128 R4, desc[UR4][R4.64] ;  /* 0x0000000404047981 */ /* 0x000ee4000c2e1d00 */
[----:B----4-:R-:W-:-:S06]  /*0170*/  IMAD.WIDE R12, R15, 0x8, R12 ;  /* 0x000000080f0c7825 */ /* 0x010fcc00078e020c */
[----:B------:R-:W4:Y:S01]  /*0180*/  LDG.E.EL.64 R12, desc[UR4][R12.64] ;  /* 0x000000040c0c7981 */ /* 0x000f22000c2e1b00 */
[----:B------:R-:W-:-:S04]  /*0190*/  SHF.R.S32.HI R3, RZ, 0x17, R3 ;  /* 0x00000017ff037819 */ /* 0x000fc80000011403 */
[----:B------:R-:W-:-:S04]  /*01a0*/  SGXT R3, R3, 0x1 ;  /* 0x000000010303781a */ /* 0x000fc80000000200 */
[----:B------:R-:W-:Y:S02]  /*01b0*/  LEA.HI R3, R3, R0, RZ, 0x4 ;  /* 0x0000000003037211 */ /* 0x000fe400078f20ff */
[----:B--2---:R-:W-:Y:S02]  /*01c0*/  IADD3 R17, P2, R8, 0x3, RZ ;  /* 0x0000000308117810 */ /* 0x004fe40007f5e0ff */
[----:B------:R-:W-:Y:S02]  /*01d0*/  IADD3 R15, P1, R10, 0x3, RZ ;  /* 0x000000030a0f7810 */ /* 0x000fe40007f3e0ff */
[----:B------:R-:W-:Y:S01]  /*01e0*/  ISETP.GE.AND P0, PT, R9, RZ, PT ;  /* 0x000000ff0900720c */ /* 0x000fe20003f06270 */
[----:B------:R-:W-:Y:S01]  /*01f0*/  IMAD.X R21, RZ, RZ, R9, P2 ;  /* 0x000000ffff157224 */ /* 0x000fe200010e0609 */
[----:B------:R-:W-:Y:S01]  /*0200*/  ISETP.GE.AND P2, PT, R11, RZ, PT ;  /* 0x000000ff0b00720c */ /* 0x000fe20003f46270 */
[----:B------:R-:W-:Y:S01]  /*0210*/  IMAD.X R19, RZ, RZ, R11, P1 ;  /* 0x000000ffff137224 */ /* 0x000fe200008e060b */
[----:B------:R-:W-:-:S02]  /*0220*/  SEL R16, R17, R8, !P0 ;  /* 0x0000000811107207 */ /* 0x000fc40004000000 */
[----:B------:R-:W-:Y:S02]  /*0230*/  SEL R17, R21, R9, !P0 ;  /* 0x0000000915117207 */ /* 0x000fe40004000000 */
[----:B------:R-:W-:Y:S02]  /*0240*/  SEL R9, R15, R10, !P2 ;  /* 0x0000000a0f097207 */ /* 0x000fe40005000000 */
[----:B------:R-:W-:Y:S02]  /*0250*/  SEL R14, R19, R11, !P2 ;  /* 0x0000000b130e7207 */ /* 0x000fe40005000000 */
[----:B------:R-:W-:Y:S02]  /*0260*/  LEA R10, P1, R16, UR6, 0x2 ;  /* 0x00000006100a7c11 */ /* 0x000fe4000f8210ff */
[----:B---3--:R-:W-:Y:S02]  /*0270*/  IADD3 R15, P0, R4, 0x3, RZ ;  /* 0x00000003040f7810 */ /* 0x008fe40007f1e0ff */
[----:B------:R-:W-:-:S02]  /*0280*/  LEA R8, P2, R9, UR6, 0x2 ;  /* 0x0000000609087c11 */ /* 0x000fc4000f8410ff */
[----:B------:R-:W-:Y:S01]  /*0290*/  LEA.HI.X R11, R16, UR7, R17, 0x2, P1 ;  /* 0x00000007100b7c11 */ /* 0x000fe200088f1411 */
[----:B------:R-:W-:Y:S01]  /*02a0*/  IMAD.X R19, RZ, RZ, R5, P0 ;  /* 0x000000ffff137224 */ /* 0x000fe200000e0605 */
[----:B------:R-:W-:Y:S02]  /*02b0*/  LEA.HI.X R9, R9, UR7, R14, 0x2, P2 ;  /* 0x0000000709097c11 */ /* 0x000fe400090f140e */
[----:B------:R-:W-:Y:S02]  /*02c0*/  ISETP.GE.AND P1, PT, R5, RZ, PT ;  /* 0x000000ff0500720c */ /* 0x000fe40003f26270 */
[----:B------:R-:W-:Y:S02]  /*02d0*/  IADD3 R17, P2, R6, 0x3, RZ ;  /* 0x0000000306117810 */ /* 0x000fe40007f5e0ff */
[----:B------:R-:W-:Y:S02]  /*02e0*/  ISETP.GE.AND P0, PT, R7, RZ, PT ;  /* 0x000000ff0700720c */ /* 0x000fe40003f06270 */
[----:B------:R-:W-:-:S02]  /*02f0*/  SEL R4, R15, R4, !P1 ;  /* 0x000000040f047207 */ /* 0x000fc40004800000 */
[----:B------:R-:W-:Y:S01]  /*0300*/  SEL R15, R19, R5, !P1 ;  /* 0x00000005130f7207 */ /* 0x000fe20004800000 */
[----:B------:R-:W-:Y:S01]  /*0310*/  IMAD.X R19, RZ, RZ, R7, P2 ;  /* 0x000000ffff137224 */ /* 0x000fe200010e0607 */
[----:B------:R-:W-:Y:S02]  /*0320*/  SEL R5, R17, R6, !P0 ;  /* 0x0000000611057207 */ /* 0x000fe40004000000 */
[----:B----4-:R-:W-:Y:S02]  /*0330*/  IADD3 R17, P1, R12, 0x3, RZ ;  /* 0x000000030c117810 */ /* 0x010fe40007f3e0ff */
[----:B------:R-:W-:Y:S02]  /*0340*/  SEL R16, R19, R7, !P0 ;  /* 0x0000000713107207 */ /* 0x000fe40004000000 */
[----:B------:R-:W-:Y:S01]  /*0350*/  ISETP.GE.AND P0, PT, R13, RZ, PT ;  /* 0x000000ff0d00720c */ /* 0x000fe20003f06270 */
[----:B------:R-:W-:Y:S01]  /*0360*/  IMAD.X R7, RZ, RZ, R13, P1 ;  /* 0x000000ffff077224 */ /* 0x000fe200008e060d */
[----:B------:R-:W-:-:S02]  /*0370*/  LEA R14, P1, R4, UR6, 0x2 ;  /* 0x00000006040e7c11 */ /* 0x000fc4000f8210ff */
[----:B------:R-:W-:Y:S02]  /*0380*/  LEA R6, P2, R5, UR6, 0x2 ;  /* 0x0000000605067c11 */ /* 0x000fe4000f8410ff */
[----:B------:R-:W-:Y:S02]  /*0390*/  SEL R13, R7, R13, !P0 ;  /* 0x0000000d070d7207 */ /* 0x000fe40004000000 */
[----:B------:R-:W-:Y:S02]  /*03a0*/  LEA.HI.X R15, R4, UR7, R15, 0x2, P1 ;  /* 0x00000007040f7c11 */ /* 0x000fe400088f140f */
[----:B------:R-:W-:Y:S02]  /*03b0*/  LEA.HI.X R7, R5, UR7, R16, 0x2, P2 ;  /* 0x0000000705077c11 */ /* 0x000fe400090f1410 */
[----:B------:R-:W1:Y:S01]  /*03c0*/  LDC.64 R4, c[0x0][0x230] ;  /* 0x00008c00ff047b82 */ /* 0x000e620000000a00 */
[----:B------:R-:W-:Y:S02]  /*03d0*/  SEL R17, R17, R12, !P0 ;  /* 0x0000000c11117207 */ /* 0x000fe40004000000 */
[----:B------:R-:W-:Y:S01]  /*03e0*/  SHF.R.S32.HI R12, RZ, 0x4, R3 ;  /* 0x00000004ff0c7819 */ /* 0x000fe20000011403 */
[----:B------:R-:W-:-:S02]  /*03f0*/  IMAD R3, R13, 0xc, RZ ;  /* 0x0000000c0d037824 */ /* 0x000fc400078e02ff */
[----:B------:R-:W-:-:S04]  /*0400*/  IMAD.WIDE.U32 R10, R17, 0xc, R10 ;  /* 0x0000000c110a7825 */ /* 0x000fc800078e000a */
[----:B------:R-:W-:-:S04]  /*0410*/  IMAD.WIDE.U32 R18, R17, 0xc, R8 ;  /* 0x0000000c11127825 */ /* 0x000fc800078e0008 */
[----:B------:R-:W-:-:S04]  /*0420*/  IMAD.WIDE.U32 R14, R17, 0xc, R14 ;  /* 0x0000000c110e7825 */ /* 0x000fc800078e000e */
[----:B------:R-:W-:-:S04]  /*0430*/  IMAD.WIDE.U32 R6, R17, 0xc, R6 ;  /* 0x0000000c11067825 */ /* 0x000fc800078e0006 */
[----:B------:R-:W-:Y:S02]  /*0440*/  IMAD R17, R12, 0x9, RZ ;  /* 0x000000090c117824 */ /* 0x000fe400078e02ff */
[----:B------:R-:W-:Y:S02]  /*0450*/  IMAD.IADD R9, R11, 0x1, R3 ;  /* 0x000000010b097824 */ /* 0x000fe400078e0203 */
[C---:B------:R-:W-:Y:S02]  /*0460*/  IMAD.IADD R19, R3.reuse, 0x1, R19 ;  /* 0x0000000103137824 */ /* 0x040fe400078e0213 */
[C---:B------:R-:W-:Y:S02]  /*0470*/  IMAD.IADD R15, R3.reuse, 0x1, R15 ;  /* 0x00000001030f7824 */ /* 0x040fe400078e020f */
[----:B------:R-:W-:Y:S02]  /*0480*/  IMAD.MOV.U32 R8, RZ, RZ, R10 ;  /* 0x000000ffff087224 */ /* 0x000fe400078e000a */
[----:B------:R-:W-:-:S02]  /*0490*/  IMAD.IADD R13, R3, 0x1, R7 ;  /* 0x00000001030d7824 */ /* 0x000fc400078e0207 */
[----:B------:R-:W-:Y:S02]  /*04a0*/  IMAD.MOV.U32 R12, RZ, RZ, R6 ;  /* 0x000000ffff0c7224 */ /* 0x000fe400078e0006 */
[----:B------:R-:W-:-:S04]  /*04b0*/  IMAD.WIDE R8, R17, 0x4, R8 ;  /* 0x0000000411087825 */ /* 0x000fc800078e0208 */
[C---:B------:R-:W-:Y:S02]  /*04c0*/  IMAD.WIDE R10, R17.reuse, 0x4, R18 ;  /* 0x00000004110a7825 */ /* 0x040fe400078e0212 */
[----:B------:R-:W2:Y:S02]  /*04d0*/  LDG.E.EL R9, desc[UR4][R8.64] ;  /* 0x0000000408097981 */ /* 0x000ea4000c2e1900 */
[C---:B------:R-:W-:Y:S02]  /*04e0*/  IMAD.WIDE R6, R17.reuse, 0x4, R14 ;  /* 0x0000000411067825 */ /* 0x040fe400078e020e */
[----:B------:R-:W3:Y:S02]  /*04f0*/  LDG.E.EL R10, desc[UR4][R10.64] ;  /* 0x000000040a0a7981 */ /* 0x000ee4000c2e1900 */
[----:B------:R-:W-:Y:S02]  /*0500*/  IMAD.WIDE R12, R17, 0x4, R12 ;  /* 0x00000004110c7825 */ /* 0x000fe400078e020c */
[----:B------:R-:W2:Y:S02]  /*0510*/  LDG.E.EL R6, desc[UR4][R6.64] ;  /* 0x0000000406067981 */ /* 0x000ea4000c2e1900 */
[----:B-1----:R-:W-:-:S02]  /*0520*/  IMAD.WIDE R4, R2, 0x4, R4 ;  /* 0x0000000402047825 */ /* 0x002fc400078e0204 */
[----:B------:R-:W3:Y:S01]  /*0530*/  LDG.E.EL R13, desc[UR4][R12.64] ;  /* 0x000000040c0d7981 */ /* 0x000ee2000c2e1900 */
[----:B------:R-:W1:Y:S03]  /*0540*/  LDC.64 R2, c[0x0][0x238] ;  /* 0x00008e00ff027b82 */ /* 0x000e660000000a00 */
[----:B------:R-:W4:Y:S01]  /*0550*/  LDG.E.EL.64 R4, desc[UR4][R4.64] ;  /* 0x0000000404047981 */ /* 0x000f22000c2e1b00 */
[----:B-1----:R-:W-:-:S04]  /*0560*/  IMAD.WIDE R2, R0, 0x4, R2 ;  /* 0x0000000400027825 */ /* 0x002fc800078e0202 */
[----:B--2---:R-:W-:Y:S01]  /*0570*/  FADD R14, -R9, R6 ;  /* 0x00000006090e7221 */ /* 0x004fe20000000100 */
[----:B---3--:R-:W-:-:S03]  /*0580*/  FADD R15, -R10, R13 ;  /* 0x0000000d0a0f7221 */ /* 0x008fc60000000100 */
[----:B----4-:R-:W-:Y:S01]  /*0590*/  FFMA R14, R4, R14, R9 ;  /* 0x0000000e040e7223 */ /* 0x010fe20000000009 */
[----:B------:R-:W-:-:S05]  /*05a0*/  FFMA R15, R5, R15, R10 ;  /* 0x0000000f050f7223 */ /* 0x000fca000000000a */
[----:B------:R-:W-:Y:S01]  /*05b0*/  STG.E.64 desc[UR4][R2.64], R14 ;  /* 0x0000000e02007986 */ /* 0x000fe2000c101b04 */
[----:B------:R-:W-:Y:S05]  /*05c0*/  EXIT ;  /* 0x000000000000794d */ /* 0x000fea0003800000 */
.L_x_0:
[----:B------:R-:W-:-:S00]  /*05d0*/  BRA `(.L_x_0) ;  /* 0xfffffffc00fc7947 */ /* 0x000fc0000383ffff */
[----:B------:R-:W-:-:S00]  /*05e0*/  NOP ;  /* 0x0000000000007918 */ /* 0x000fc00000000000 */
        /* <DEDUP_REMOVED lines=9> */
.L_x_1:


//--------------------- .nv.constant0.triton_poi_fused__unsafe_index_add_mul_sub_16 --------------------------
	.section	.nv.constant0.triton_poi_fused__unsafe_index_add_mul_sub_16,"a",@progbits
	.sectionflags	@""
	.align	4
.nv.constant0.triton_poi_fused__unsafe_index_add_mul_sub_16:
	.zero		580
